	.headerflags	@"EF_CUDA_TEXMODE_UNIFIED EF_CUDA_64BIT_ADDRESS EF_CUDA_ACCELERATORS EF_CUDA_SM90 EF_CUDA_VIRTUAL_SM(EF_CUDA_SM90)"
	.elftype	@"ET_EXEC"


//--------------------- .nv.info                  --------------------------
	.section	.nv.info,"",@"SHT_CUDA_INFO"
	.align	4


	//----- nvinfo : EIATTR_REGCOUNT
	.align		4
        /*0000*/ 	.byte	0x04, 0x2f
        /*0002*/ 	.short	(.L_1 - .L_0)
	.align		4
.L_0:
        /*0004*/ 	.word	index@(triton_poi_fused_convolution_relu_2)
        /*0008*/ 	.word	0x00000015


	//----- nvinfo : EIATTR_MIN_STACK_SIZE
	.align		4
.L_1:
        /*000c*/ 	.byte	0x04, 0x12
        /*000e*/ 	.short	(.L_3 - .L_2)
	.align		4
.L_2:
        /*0010*/ 	.word	index@(triton_poi_fused_convolution_relu_2)
        /*0014*/ 	.word	0x00000000


	//----- nvinfo : EIATTR_FRAME_SIZE
	.align		4
.L_3:
        /*0018*/ 	.byte	0x04, 0x11
        /*001a*/ 	.short	(.L_5 - .L_4)
	.align		4
.L_4:
        /*001c*/ 	.word	index@(triton_poi_fused_convolution_relu_2)
        /*0020*/ 	.word	0x00000000


	//----- nvinfo : EIATTR_MIN_STACK_SIZE
	.align		4
.L_5:
        /*0024*/ 	.byte	0x04, 0x12
        /*0026*/ 	.short	(.L_7 - .L_6)
	.align		4
.L_6:
        /*0028*/ 	.word	index@(triton_poi_fused_convolution_relu_2)
        /*002c*/ 	.word	0x00000000
.L_7:


//--------------------- .nv.info.triton_poi_fused_convolution_relu_2 --------------------------
	.section	.nv.info.triton_poi_fused_convolution_relu_2,"",@"SHT_CUDA_INFO"
	.sectionflags	@""
	.align	4


	//----- nvinfo : EIATTR_CUDA_API_VERSION
	.align		4
        /*0000*/ 	.byte	0x04, 0x37
        /*0002*/ 	.short	(.L_9 - .L_8)
.L_8:
        /*0004*/ 	.word	0x0000007c


	//----- nvinfo : EIATTR_KPARAM_INFO
	.align		4
.L_9:
        /*0008*/ 	.byte	0x04, 0x17
        /*000a*/ 	.short	(.L_11 - .L_10)
.L_10:
        /*000c*/ 	.word	0x00000000
        /*0010*/ 	.short	0x0003
        /*0012*/ 	.short	0x0018
        /*0014*/ 	.byte	0x00, 0xf0, 0x11, 0x00


	//----- nvinfo : EIATTR_KPARAM_INFO
	.align		4
.L_11:
        /*0018*/ 	.byte	0x04, 0x17
        /*001a*/ 	.short	(.L_13 - .L_12)
.L_12:
        /*001c*/ 	.word	0x00000000
        /*0020*/ 	.short	0x0002
        /*0022*/ 	.short	0x0010
        /*0024*/ 	.byte	0x00, 0xf4, 0x21, 0x00


	//----- nvinfo : EIATTR_KPARAM_INFO
	.align		4
.L_13:
        /*0028*/ 	.byte	0x04, 0x17
        /*002a*/ 	.short	(.L_15 - .L_14)
.L_14:
        /*002c*/ 	.word	0x00000000
        /*0030*/ 	.short	0x0001
        /*0032*/ 	.short	0x0008
        /*0034*/ 	.byte	0x00, 0xf4, 0x21, 0x00


	//----- nvinfo : EIATTR_KPARAM_INFO
	.align		4
.L_15:
        /*0038*/ 	.byte	0x04, 0x17
        /*003a*/ 	.short	(.L_17 - .L_16)
.L_16:
        /*003c*/ 	.word	0x00000000
        /*0040*/ 	.short	0x0000
        /*0042*/ 	.short	0x0000
        /*0044*/ 	.byte	0x00, 0xf4, 0x21, 0x00


	//----- nvinfo : EIATTR_SPARSE_MMA_MASK
	.align		4
.L_17:
        /*0048*/ 	.byte	0x03, 0x50
        /*004a*/ 	.short	0x0000


	//----- nvinfo : EIATTR_MAXREG_COUNT
	.align		4
        /*004c*/ 	.byte	0x03, 0x1b
        /*004e*/ 	.short	0x00ff


	//----- nvinfo : EIATTR_EXIT_INSTR_OFFSETS
	.align		4
        /*0050*/ 	.byte	0x04, 0x1c
        /*0052*/ 	.short	(.L_19 - .L_18)


	//   ....[0]....
.L_18:
        /*0054*/ 	.word	0x00000380


	//----- nvinfo : EIATTR_REQNTID
	.align		4
.L_19:
        /*0058*/ 	.byte	0x04, 0x10
        /*005a*/ 	.short	(.L_21 - .L_20)
.L_20:
        /*005c*/ 	.word	0x00000080
        /*0060*/ 	.word	0x00000001
        /*0064*/ 	.word	0x00000001


	//----- nvinfo : EIATTR_CBANK_PARAM_SIZE
	.align		4
.L_21:
        /*0068*/ 	.byte	0x03, 0x19
        /*006a*/ 	.short	0x001c


	//----- nvinfo : EIATTR_PARAM_CBANK
	.align		4
        /*006c*/ 	.byte	0x04, 0x0a
        /*006e*/ 	.short	(.L_23 - .L_22)
	.align		4
.L_22:
        /*0070*/ 	.word	index@(.nv.constant0.triton_poi_fused_convolution_relu_2)
        /*0074*/ 	.short	0x0210
        /*0076*/ 	.short	0x001c


	//----- nvinfo : EIATTR_SW_WAR
	.align		4
.L_23:
        /*0078*/ 	.byte	0x04, 0x36
        /*007a*/ 	.short	(.L_25 - .L_24)
.L_24:
        /*007c*/ 	.word	0x00000008
.L_25:


//--------------------- .nv.callgraph             --------------------------
	.section	.nv.callgraph,"",@"SHT_CUDA_CALLGRAPH"
	.align	4
	.sectionentsize	8
	.align		4
        /*0000*/ 	.word	0x00000000
	.align		4
        /*0004*/ 	.word	0xffffffff
	.align		4
        /*0008*/ 	.word	0x00000000
	.align		4
        /*000c*/ 	.word	0xfffffffe
	.align		4
        /*0010*/ 	.word	0x00000000
	.align		4
        /*0014*/ 	.word	0xfffffffd
	.align		4
        /*0018*/ 	.word	0x00000000
	.align		4
        /*001c*/ 	.word	0xfffffffc


//--------------------- .text.triton_poi_fused_convolution_relu_2 --------------------------
	.section	.text.triton_poi_fused_convolution_relu_2,"ax",@progbits
	.align	128
        .global         triton_poi_fused_convolution_relu_2
        .type           triton_poi_fused_convolution_relu_2,@function
        .size           triton_poi_fused_convolution_relu_2,(.L_x_1 - triton_poi_fused_convolution_relu_2)
        .other          triton_poi_fused_convolution_relu_2,@"STO_CUDA_ENTRY STV_DEFAULT"
triton_poi_fused_convolution_relu_2:
.text.triton_poi_fused_convolution_relu_2:
[----:B------:R-:W-:Y:S01]  /*0000*/  LDC R1, c[0x0][0x28] ;  /* 0x00000a00ff017b82 */ /* 0x000fe20000000800 */
[----:B------:R-:W1:Y:S07]  /*0010*/  S2R R0, SR_TID.X ;  /* 0x0000000000007919 */ /* 0x000e6e0000002100 */
[----:B------:R-:W2:Y:S01]  /*0020*/  LDC.64 R4, c[0x0][0x210] ;  /* 0x00008400ff047b82 */ /* 0x000ea20000000a00 */
[----:B------:R-:W-:Y:S01]  /*0030*/  ULDC.64 UR4, c[0x0][0x208] ;  /* 0x0000820000047ab9 */ /* 0x000fe20000000a00 */
[----:B------:R-:W3:Y:S06]  /*0040*/  S2R R3, SR_CTAID.X ;  /* 0x0000000000037919 */ /* 0x000eec0000002500 */
[----:B------:R-:W4:Y:S01]  /*0050*/  LDC.64 R16, c[0x0][0x220] ;  /* 0x00008800ff107b82 */ /* 0x000f220000000a00 */
[----:B-1----:R-:W-:Y:S01]  /*0060*/  IMAD.SHL.U32 R0, R0, 0x4, RZ ;  /* 0x0000000400007824 */ /* 0x002fe200078e00ff */
[----:B---3--:R-:W-:-:S04]  /*0070*/  SHF.R.S32.HI R7, RZ, 0x15, R3 ;  /* 0x00000015ff077819 */ /* 0x008fc80000011403 */
[----:B------:R-:W-:Y:S02]  /*0080*/  LOP3.LUT R0, R0, 0x1fc, RZ, 0xc0, !PT ;  /* 0x000001fc00007812 */ /* 0x000fe400078ec0ff */
[----:B------:R-:W-:-:S03]  /*0090*/  SGXT R7, R7, 0x1 ;  /* 0x000000010707781a */ /* 0x000fc60000000200 */
[----:B------:R-:W-:Y:S02]  /*00a0*/  IMAD R0, R3, 0x400, R0 ;  /* 0x0000040003007824 */ /* 0x000fe400078e0200 */
[----:B------:R-:W1:Y:S02]  /*00b0*/  LDC.64 R2, c[0x0][0x218] ;  /* 0x00008600ff027b82 */ /* 0x000e640000000a00 */
[----:B--2---:R-:W-:Y:S01]  /*00c0*/  IMAD.WIDE R12, R0, 0x4, R4 ;  /* 0x00000004000c7825 */ /* 0x004fe200078e0204 */
[----:B------:R-:W-:-:S04]  /*00d0*/  LEA.HI R7, R7, R0, RZ, 0xe ;  /* 0x0000000007077211 */ /* 0x000fc800078f70ff */
[----:B------:R-:W-:Y:S01]  /*00e0*/  SHF.R.S32.HI R6, RZ, 0xe, R7 ;  /* 0x0000000eff067819 */ /* 0x000fe20000011407 */
[----:B------:R-:W-:-:S03]  /*00f0*/  VIADD R7, R7, 0x200 ;  /* 0x0000020007077836 */ /* 0x000fc60000000000 */
[----:B------:R-:W-:Y:S02]  /*0100*/  LEA.HI R8, R6, R6, RZ, 0x9 ;  /* 0x0000000606087211 */ /* 0x000fe400078f48ff */
[----:B------:R-:W-:Y:S02]  /*0110*/  SHF.R.S32.HI R7, RZ, 0xe, R7 ;  /* 0x0000000eff077819 */ /* 0x000fe40000011407 */
[----:B------:R-:W-:-:S05]  /*0120*/  LOP3.LUT R9, R8, 0xfffffe00, RZ, 0xc0, !PT ;  /* 0xfffffe0008097812 */ /* 0x000fca00078ec0ff */
[----:B------:R-:W-:Y:S01]  /*0130*/  IMAD.IADD R9, R6, 0x1, -R9 ;  /* 0x0000000106097824 */ /* 0x000fe200078e0a09 */
[----:B------:R-:W-:-:S03]  /*0140*/  LEA.HI R6, R7, R7, RZ, 0x9 ;  /* 0x0000000707067211 */ /* 0x000fc600078f48ff */
[----:B-1----:R-:W-:Y:S01]  /*0150*/  IMAD.WIDE R14, R9, 0x4, R2 ;  /* 0x00000004090e7825 */ /* 0x002fe200078e0202 */
[----:B------:R-:W-:-:S05]  /*0160*/  LOP3.LUT R6, R6, 0xfffffe00, RZ, 0xc0, !PT ;  /* 0xfffffe0006067812 */ /* 0x000fca00078ec0ff */
[----:B------:R-:W-:Y:S01]  /*0170*/  IMAD.IADD R9, R7, 0x1, -R6 ;  /* 0x0000000107097824 */ /* 0x000fe200078e0a06 */
[----:B------:R-:W2:Y:S04]  /*0180*/  LDG.E.EL R14, desc[UR4][R14.64] ;  /* 0x000000040e0e7981 */ /* 0x000ea8000c2e1900 */
[----:B------:R-:W2:Y:S01]  /*0190*/  LDG.E.128 R4, desc[UR4][R12.64] ;  /* 0x000000040c047981 */ /* 0x000ea2000c1e1d00 */
[----:B------:R-:W-:-:S03]  /*01a0*/  IMAD.WIDE R2, R9, 0x4, R2 ;  /* 0x0000000409027825 */ /* 0x000fc600078e0202 */
[----:B------:R-:W3:Y:S04]  /*01b0*/  LDG.E.128 R8, desc[UR4][R12.64+0x800] ;  /* 0x000800040c087981 */ /* 0x000ee8000c1e1d00 */
[----:B------:R4:W3:Y:S02]  /*01c0*/  LDG.E.EL R18, desc[UR4][R2.64] ;  /* 0x0000000402127981 */ /* 0x0008e4000c2e1900 */
[----:B----4-:R-:W-:Y:S01]  /*01d0*/  IMAD.WIDE R2, R0, 0x4, R16 ;  /* 0x0000000400027825 */ /* 0x010fe200078e0210 */
[----:B--2---:R-:W-:-:S03]  /*01e0*/  FSETP.GEU.AND P6, PT, R5, -R14, PT ;  /* 0x8000000e0500720b */ /* 0x004fc60003fce000 */
[--C-:B------:R-:W-:Y:S01]  /*01f0*/  FADD R5, R5, R14.reuse ;  /* 0x0000000e05057221 */ /* 0x100fe20000000000 */
[CC--:B------:R-:W-:Y:S01]  /*0200*/  FSETP.GEU.AND P0, PT, R6.reuse, -R14.reuse, PT ;  /* 0x8000000e0600720b */ /* 0x0c0fe20003f0e000 */
[--C-:B------:R-:W-:Y:S01]  /*0210*/  FADD R6, R6, R14.reuse ;  /* 0x0000000e06067221 */ /* 0x100fe20000000000 */
[-C--:B------:R-:W-:Y:S02]  /*0220*/  FSETP.GEU.AND P1, PT, R7, -R14.reuse, PT ;  /* 0x8000000e0700720b */ /* 0x080fe40003f2e000 */
[----:B------:R-:W-:Y:S01]  /*0230*/  SEL R5, R5, RZ, P6 ;  /* 0x000000ff05057207 */ /* 0x000fe20003000000 */
[--C-:B------:R-:W-:Y:S01]  /*0240*/  FADD R7, R7, R14.reuse ;  /* 0x0000000e07077221 */ /* 0x100fe20000000000 */
[C---:B------:R-:W-:Y:S01]  /*0250*/  FSETP.GEU.AND P2, PT, R4.reuse, -R14, PT ;  /* 0x8000000e0400720b */ /* 0x040fe20003f4e000 */
[----:B------:R-:W-:Y:S01]  /*0260*/  FADD R4, R4, R14 ;  /* 0x0000000e04047221 */ /* 0x000fe20000000000 */
[CC--:B---3--:R-:W-:Y:S01]  /*0270*/  FSETP.GEU.AND P3, PT, R9.reuse, -R18.reuse, PT ;  /* 0x800000120900720b */ /* 0x0c8fe20003f6e000 */
[--C-:B------:R-:W-:Y:S01]  /*0280*/  FADD R9, R9, R18.reuse ;  /* 0x0000001209097221 */ /* 0x100fe20000000000 */
[CC--:B------:R-:W-:Y:S01]  /*0290*/  FSETP.GEU.AND P4, PT, R10.reuse, -R18.reuse, PT ;  /* 0x800000120a00720b */ /* 0x0c0fe20003f8e000 */
[--C-:B------:R-:W-:Y:S01]  /*02a0*/  FADD R10, R10, R18.reuse ;  /* 0x000000120a0a7221 */ /* 0x100fe20000000000 */
[CC--:B------:R-:W-:Y:S01]  /*02b0*/  FSETP.GEU.AND P5, PT, R11.reuse, -R18.reuse, PT ;  /* 0x800000120b00720b */ /* 0x0c0fe20003fae000 */
[--C-:B------:R-:W-:Y:S01]  /*02c0*/  FADD R11, R11, R18.reuse ;  /* 0x000000120b0b7221 */ /* 0x100fe20000000000 */
[C---:B------:R-:W-:Y:S01]  /*02d0*/  FSETP.GEU.AND P6, PT, R8.reuse, -R18, PT ;  /* 0x800000120800720b */ /* 0x040fe20003fce000 */
[----:B------:R-:W-:Y:S01]  /*02e0*/  FADD R8, R8, R18 ;  /* 0x0000001208087221 */ /* 0x000fe20000000000 */
[----:B------:R-:W-:-:S02]  /*02f0*/  SEL R6, R6, RZ, P0 ;  /* 0x000000ff06067207 */ /* 0x000fc40000000000 */
[----:B------:R-:W-:Y:S02]  /*0300*/  SEL R7, R7, RZ, P1 ;  /* 0x000000ff07077207 */ /* 0x000fe40000800000 */
[----:B------:R-:W-:Y:S02]  /*0310*/  SEL R4, R4, RZ, P2 ;  /* 0x000000ff04047207 */ /* 0x000fe40001000000 */
[----:B------:R-:W-:Y:S02]  /*0320*/  SEL R9, R9, RZ, P3 ;  /* 0x000000ff09097207 */ /* 0x000fe40001800000 */
[----:B------:R-:W-:Y:S02]  /*0330*/  SEL R10, R10, RZ, P4 ;  /* 0x000000ff0a0a7207 */ /* 0x000fe40002000000 */
[----:B------:R-:W-:Y:S02]  /*0340*/  SEL R11, R11, RZ, P5 ;  /* 0x000000ff0b0b7207 */ /* 0x000fe40002800000 */
[----:B------:R-:W-:Y:S01]  /*0350*/  SEL R8, R8, RZ, P6 ;  /* 0x000000ff08087207 */ /* 0x000fe20003000000 */
[----:B------:R-:W-:Y:S04]  /*0360*/  STG.E.128 desc[UR4][R2.64], R4 ;  /* 0x0000000402007986 */ /* 0x000fe8000c101d04 */
[----:B------:R-:W-:Y:S01]  /*0370*/  STG.E.128 desc[UR4][R2.64+0x800], R8 ;  /* 0x0008000802007986 */ /* 0x000fe2000c101d04 */
[----:B------:R-:W-:Y:S05]  /*0380*/  EXIT ;  /* 0x000000000000794d */ /* 0x000fea0003800000 */
.L_x_0:
[----:B------:R-:W-:-:S00]  /*0390*/  BRA `(.L_x_0) ;  /* 0xfffffffc00fc7947 */ /* 0x000fc0000383ffff */
[----:B------:R-:W-:-:S00]  /*03a0*/  NOP ;  /* 0x0000000000007918 */ /* 0x000fc00000000000 */
        /* <DEDUP_REMOVED lines=13> */
.L_x_1:


//--------------------- .nv.constant0.triton_poi_fused_convolution_relu_2 --------------------------
	.section	.nv.constant0.triton_poi_fused_convolution_relu_2,"a",@progbits
	.sectionflags	@""
	.align	4
.nv.constant0.triton_poi_fused_convolution_relu_2:
	.zero		556
